//
// Generated by NVIDIA NVVM Compiler
//
// Compiler Build ID: CL-36424714
// Cuda compilation tools, release 13.0, V13.0.88
// Based on NVVM 20.0.0
//

.version 9.0
.target sm_100
.address_size 64

	// .globl	default_function_kernel

.visible .entry default_function_kernel(
	.param .u64 .ptr .align 1 default_function_kernel_param_0,
	.param .u64 .ptr .align 1 default_function_kernel_param_1
)
.maxntid 32
{
	.reg .pred 	%p<2>;
	.reg .b16 	%rs<7>;
	.reg .b32 	%r<15>;
	.reg .b32 	%f<2>;
	.reg .b64 	%rd<9>;

	ld.param.u64 	%rd1, [default_function_kernel_param_0];
	ld.param.u64 	%rd2, [default_function_kernel_param_1];
	mov.u32 	%r1, %ctaid.x;
	shl.b32 	%r4, %r1, 4;
	mov.u32 	%r2, %tid.x;
	shr.u32 	%r5, %r2, 1;
	or.b32  	%r3, %r4, %r5;
	setp.gt.u32 	%p1, %r3, 18784;
	@%p1 bra 	$L__BB0_2;
	cvta.to.global.u64 	%rd3, %rd2;
	cvta.to.global.u64 	%rd4, %rd1;
	shl.b32 	%r6, %r1, 5;
	or.b32  	%r7, %r6, %r2;
	mul.hi.u32 	%r8, %r7, 760907701;
	shr.u32 	%r9, %r8, 9;
	mul.lo.s32 	%r10, %r9, 2890;
	sub.s32 	%r11, %r7, %r10;
	cvt.u16.u32 	%rs1, %r3;
	mul.hi.u16 	%rs2, %rs1, 27349;
	sub.s16 	%rs3, %rs1, %rs2;
	shr.u16 	%rs4, %rs3, 1;
	add.s16 	%rs5, %rs4, %rs2;
	shr.u16 	%rs6, %rs5, 10;
	cvt.u32.u16 	%r12, %rs6;
	mad.lo.s32 	%r13, %r12, -2890, %r11;
	add.s32 	%r14, %r13, 34680;
	mul.wide.u32 	%rd5, %r14, 4;
	add.s64 	%rd6, %rd3, %rd5;
	ld.global.nc.f32 	%f1, [%rd6];
	mul.wide.u32 	%rd7, %r7, 4;
	add.s64 	%rd8, %rd4, %rd7;
	st.global.f32 	[%rd8], %f1;
$L__BB0_2:
	ret;

}


// ===== COMPILED SASS (sm_100) =====

	.target	sm_100

	.elftype	@"ET_EXEC"


//--------------------- .note.nv.tkinfo           --------------------------
	.section	.note.nv.tkinfo,"",@"SHT_NOTE"
	.sectionflags	@"SHF_NOTE_NV_TKINFO"
	.tkinfo
        /*0018*/ 	.word	0x00000002
        /*0030*/ 	.string	""
        /*0030*/ 	.string	"ptxas"
        /*0030*/ 	.string	"Cuda compilation tools, release 13.0, V13.0.88"
        /*0030*/ 	.string	"Build cuda_13.0.r13.0/compiler.36424714_0"
        /*0030*/ 	.string	"-arch sm_100 -m 64 "



//--------------------- .note.nv.cuinfo           --------------------------
	.section	.note.nv.cuinfo,"",@"SHT_NOTE"
	.sectionflags	@"SHF_NOTE_NV_CUINFO"
        /*0018*/ 	.short	0x0002
        /*001a*/ 	.short	0x0064
        /*001c*/ 	.short	0x0082
	.zero		2


//--------------------- .nv.info                  --------------------------
	.section	.nv.info,"",@"SHT_CUDA_INFO"
	.align	4


	//----- nvinfo : EIATTR_REGCOUNT
	.align		4
        /*0000*/ 	.byte	0x04, 0x2f
        /*0002*/ 	.short	(.L_1 - .L_0)
	.align		4
.L_0:
        /*0004*/ 	.word	index@(default_function_kernel)
        /*0008*/ 	.word	0x0000000a


	//----- nvinfo : EIATTR_FRAME_SIZE
	.align		4
.L_1:
        /*000c*/ 	.byte	0x04, 0x11
        /*000e*/ 	.short	(.L_3 - .L_2)
	.align		4
.L_2:
        /*0010*/ 	.word	index@(default_function_kernel)
        /*0014*/ 	.word	0x00000000


	//----- nvinfo : EIATTR_MIN_STACK_SIZE
	.align		4
.L_3:
        /*0018*/ 	.byte	0x04, 0x12
        /*001a*/ 	.short	(.L_5 - .L_4)
	.align		4
.L_4:
        /*001c*/ 	.word	index@(default_function_kernel)
        /*0020*/ 	.word	0x00000000
.L_5:


//--------------------- .nv.compat                --------------------------
	.section	.nv.compat,"",@"SHT_CUDA_COMPAT_INFO"
	.align	4
        /*0000*/ 	.byte	0x02, 0x09, 0x00, 0x00, 0x02, 0x02, 0x01, 0x00, 0x02, 0x05, 0x05, 0x00, 0x03, 0x07, 0x01, 0x01
        /*0010*/ 	.byte	0x02, 0x03, 0x00, 0x00, 0x02, 0x06, 0x01, 0x00, 0x04, 0x0b, 0x08, 0x00, 0x09, 0x00, 0x00, 0x00
        /*0020*/ 	.byte	0x00, 0x00, 0x00, 0x00


//--------------------- .nv.info.default_function_kernel --------------------------
	.section	.nv.info.default_function_kernel,"",@"SHT_CUDA_INFO"
	.sectionflags	@""
	.align	4


	//----- nvinfo : EIATTR_CUDA_API_VERSION
	.align		4
        /*0000*/ 	.byte	0x04, 0x37
        /*0002*/ 	.short	(.L_7 - .L_6)
.L_6:
        /*0004*/ 	.word	0x00000082


	//----- nvinfo : EIATTR_KPARAM_INFO
	.align		4
.L_7:
        /*0008*/ 	.byte	0x04, 0x17
        /*000a*/ 	.short	(.L_9 - .L_8)
.L_8:
        /*000c*/ 	.word	0x00000000
        /*0010*/ 	.short	0x0001
        /*0012*/ 	.short	0x0008
        /*0014*/ 	.byte	0x00, 0xf5, 0x21, 0x00


	//----- nvinfo : EIATTR_KPARAM_INFO
	.align		4
.L_9:
        /*0018*/ 	.byte	0x04, 0x17
        /*001a*/ 	.short	(.L_11 - .L_10)
.L_10:
        /*001c*/ 	.word	0x00000000
        /*0020*/ 	.short	0x0000
        /*0022*/ 	.short	0x0000
        /*0024*/ 	.byte	0x00, 0xf5, 0x21, 0x00


	//----- nvinfo : EIATTR_SPARSE_MMA_MASK
	.align		4
.L_11:
        /*0028*/ 	.byte	0x03, 0x50
        /*002a*/ 	.short	0x0000


	//----- nvinfo : EIATTR_MAXREG_COUNT
	.align		4
        /*002c*/ 	.byte	0x03, 0x1b
        /*002e*/ 	.short	0x00ff


	//----- nvinfo : EIATTR_MERCURY_ISA_VERSION
	.align		4
        /*0030*/ 	.byte	0x03, 0x5f
        /*0032*/ 	.short	0x0101


	//----- nvinfo : EIATTR_VRC_CTA_INIT_COUNT
	.align		4
        /*0034*/ 	.byte	0x02, 0x4a
	.zero		1
	.zero		1


	//----- nvinfo : EIATTR_EXIT_INSTR_OFFSETS
	.align		4
        /*0038*/ 	.byte	0x04, 0x1c
        /*003a*/ 	.short	(.L_13 - .L_12)


	//   ....[0]....
.L_12:
        /*003c*/ 	.word	0x00000070


	//   ....[1]....
        /*0040*/ 	.word	0x00000210


	//----- nvinfo : EIATTR_MAX_THREADS
	.align		4
.L_13:
        /*0044*/ 	.byte	0x04, 0x05
        /*0046*/ 	.short	(.L_15 - .L_14)
.L_14:
        /*0048*/ 	.word	0x00000020
        /*004c*/ 	.word	0x00000001
        /*0050*/ 	.word	0x00000001


	//----- nvinfo : EIATTR_CBANK_PARAM_SIZE
	.align		4
.L_15:
        /*0054*/ 	.byte	0x03, 0x19
        /*0056*/ 	.short	0x0010


	//----- nvinfo : EIATTR_PARAM_CBANK
	.align		4
        /*0058*/ 	.byte	0x04, 0x0a
        /*005a*/ 	.short	(.L_17 - .L_16)
	.align		4
.L_16:
        /*005c*/ 	.word	index@(.nv.constant0.default_function_kernel)
        /*0060*/ 	.short	0x0380
        /*0062*/ 	.short	0x0010


	//----- nvinfo : EIATTR_SW_WAR
	.align		4
.L_17:
        /*0064*/ 	.byte	0x04, 0x36
        /*0066*/ 	.short	(.L_19 - .L_18)
.L_18:
        /*0068*/ 	.word	0x00000008
.L_19:


//--------------------- .nv.callgraph             --------------------------
	.section	.nv.callgraph,"",@"SHT_CUDA_CALLGRAPH"
	.align	4
	.sectionentsize	8
	.align		4
        /*0000*/ 	.word	0x00000000
	.align		4
        /*0004*/ 	.word	0xffffffff
	.align		4
        /*0008*/ 	.word	0x00000000
	.align		4
        /*000c*/ 	.word	0xfffffffe
	.align		4
        /*0010*/ 	.word	0x00000000
	.align		4
        /*0014*/ 	.word	0xfffffffd
	.align		4
        /*0018*/ 	.word	0x00000000
	.align		4
        /*001c*/ 	.word	0xfffffffc


//--------------------- .text.default_function_kernel --------------------------
	.section	.text.default_function_kernel,"ax",@progbits
	.align	128
        .global         default_function_kernel
        .type           default_function_kernel,@function
        .size           default_function_kernel,(.L_x_1 - default_function_kernel)
        .other          default_function_kernel,@"STO_CUDA_ENTRY STV_DEFAULT"
default_function_kernel:
.text.default_function_kernel:
[----:B------:R-:W-:Y:S01]  /*0000*/  LDC R1, c[0x0][0x37c] ;  /* 0x0000df00ff017b82 */ /* 0x000fe20000000800 */
[----:B------:R-:W0:Y:S07]  /*0010*/  S2R R7, SR_TID.X ;  /* 0x0000000000077919 */ /* 0x000e2e0000002100 */
[----:B------:R-:W1:Y:S02]  /*0020*/  S2UR UR6, SR_CTAID.X ;  /* 0x00000000000679c3 */ /* 0x000e640000002500 */
[----:B-1----:R-:W-:Y:S01]  /*0030*/  USHF.L.U32 UR4, UR6, 0x4, URZ ;  /* 0x0000000406047899 */ /* 0x002fe200080006ff */
[----:B0-----:R-:W-:-:S05]  /*0040*/  SHF.R.U32.HI R0, RZ, 0x1, R7 ;  /* 0x00000001ff007819 */ /* 0x001fca0000011607 */
[----:B------:R-:W-:-:S04]  /*0050*/  LOP3.LUT R0, R0, UR4, RZ, 0xfc, !PT ;  /* 0x0000000400007c12 */ /* 0x000fc8000f8efcff */
[----:B------:R-:W-:-:S13]  /*0060*/  ISETP.GT.U32.AND P0, PT, R0, 0x4960, PT ;  /* 0x000049600000780c */ /* 0x000fda0003f04070 */
[----:B------:R-:W-:Y:S05]  /*0070*/  @P0 EXIT ;  /* 0x000000000000094d */ /* 0x000fea0003800000 */
[----:B------:R-:W-:Y:S01]  /*0080*/  LOP3.LUT R2, R0, 0xffff, RZ, 0xc0, !PT ;  /* 0x0000ffff00027812 */ /* 0x000fe200078ec0ff */
[----:B------:R-:W-:-:S04]  /*0090*/  USHF.L.U32 UR4, UR6, 0x5, URZ ;  /* 0x0000000506047899 */ /* 0x000fc800080006ff */
[----:B------:R-:W-:Y:S02]  /*00a0*/  IMAD R2, R2, 0x6ad5, RZ ;  /* 0x00006ad502027824 */ /* 0x000fe400078e02ff */
[----:B------:R-:W-:-:S03]  /*00b0*/  LOP3.LUT R7, R7, UR4, RZ, 0xfc, !PT ;  /* 0x0000000407077c12 */ /* 0x000fc6000f8efcff */
[----:B------:R-:W-:Y:S02]  /*00c0*/  SHF.R.U32.HI R2, RZ, 0x10, R2 ;  /* 0x00000010ff027819 */ /* 0x000fe40000011602 */
[----:B------:R-:W0:Y:S03]  /*00d0*/  LDCU.64 UR4, c[0x0][0x358] ;  /* 0x00006b00ff0477ac */ /* 0x000e260008000a00 */
[----:B------:R-:W-:-:S05]  /*00e0*/  IMAD.MOV R3, RZ, RZ, -R2 ;  /* 0x000000ffff037224 */ /* 0x000fca00078e0a02 */
[----:B------:R-:W-:-:S05]  /*00f0*/  PRMT R3, R3, 0x7710, RZ ;  /* 0x0000771003037816 */ /* 0x000fca00000000ff */
[----:B------:R-:W-:-:S05]  /*0100*/  IMAD.IADD R0, R0, 0x1, R3 ;  /* 0x0000000100007824 */ /* 0x000fca00078e0203 */
[----:B------:R-:W-:Y:S01]  /*0110*/  LOP3.LUT R3, R0, 0xffff, RZ, 0xc0, !PT ;  /* 0x0000ffff00037812 */ /* 0x000fe200078ec0ff */
[----:B------:R-:W-:-:S03]  /*0120*/  IMAD.HI.U32 R0, R7, 0x2d5a87b5, RZ ;  /* 0x2d5a87b507007827 */ /* 0x000fc600078e00ff */
[----:B------:R-:W-:Y:S02]  /*0130*/  LEA.HI R4, R3, R2, RZ, 0x1f ;  /* 0x0000000203047211 */ /* 0x000fe400078ff8ff */
[----:B------:R-:W1:Y:S01]  /*0140*/  LDC.64 R2, c[0x0][0x388] ;  /* 0x0000e200ff027b82 */ /* 0x000e620000000a00 */
[----:B------:R-:W-:Y:S02]  /*0150*/  SHF.R.U32.HI R0, RZ, 0x9, R0 ;  /* 0x00000009ff007819 */ /* 0x000fe40000011600 */
[----:B------:R-:W-:-:S03]  /*0160*/  LOP3.LUT R4, R4, 0xffff, RZ, 0xc0, !PT ;  /* 0x0000ffff04047812 */ /* 0x000fc600078ec0ff */
[----:B------:R-:W-:Y:S01]  /*0170*/  IMAD R0, R0, -0xb4a, R7 ;  /* 0xfffff4b600007824 */ /* 0x000fe200078e0207 */
[----:B------:R-:W-:-:S04]  /*0180*/  SHF.R.U32.HI R4, RZ, 0xa, R4 ;  /* 0x0000000aff047819 */ /* 0x000fc80000011604 */
[----:B------:R-:W-:-:S05]  /*0190*/  LOP3.LUT R5, R4, 0xffff, RZ, 0xc0, !PT ;  /* 0x0000ffff04057812 */ /* 0x000fca00078ec0ff */
[----:B------:R-:W-:-:S04]  /*01a0*/  IMAD R0, R5, -0xb4a, R0 ;  /* 0xfffff4b605007824 */ /* 0x000fc800078e0200 */
[----:B------:R-:W-:-:S04]  /*01b0*/  VIADD R5, R0, 0x8778 ;  /* 0x0000877800057836 */ /* 0x000fc80000000000 */
[----:B-1----:R-:W-:Y:S02]  /*01c0*/  IMAD.WIDE.U32 R2, R5, 0x4, R2 ;  /* 0x0000000405027825 */ /* 0x002fe400078e0002 */
[----:B------:R-:W1:Y:S04]  /*01d0*/  LDC.64 R4, c[0x0][0x380] ;  /* 0x0000e000ff047b82 */ /* 0x000e680000000a00 */
[----:B0-----:R-:W2:Y:S01]  /*01e0*/  LDG.E.CONSTANT R3, desc[UR4][R2.64] ;  /* 0x0000000402037981 */ /* 0x001ea2000c1e9900 */
[----:B-1----:R-:W-:-:S05]  /*01f0*/  IMAD.WIDE.U32 R4, R7, 0x4, R4 ;  /* 0x0000000407047825 */ /* 0x002fca00078e0004 */
[----:B--2---:R-:W-:Y:S01]  /*0200*/  STG.E desc[UR4][R4.64], R3 ;  /* 0x0000000304007986 */ /* 0x004fe2000c101904 */
[----:B------:R-:W-:Y:S05]  /*0210*/  EXIT ;  /* 0x000000000000794d */ /* 0x000fea0003800000 */
.L_x_0:
[----:B------:R-:W-:-:S00]  /*0220*/  BRA `(.L_x_0) ;  /* 0xfffffffc00fc7947 */ /* 0x000fc0000383ffff */
[----:B------:R-:W-:-:S00]  /*0230*/  NOP ;  /* 0x0000000000007918 */ /* 0x000fc00000000000 */
        /* <DEDUP_REMOVED lines=12> */
.L_x_1:


//--------------------- .nv.shared.reserved.0     --------------------------
	.section	.nv.shared.reserved.0,"aw",@nobits
	.weak		__nv_reservedSMEM_offset_0_alias
	.size		__nv_reservedSMEM_offset_0_alias, 0, 64
	.other		__nv_reservedSMEM_offset_0_alias,@"STO_CUDA_RESERVED_SHARED STV_DEFAULT"
__nv_reservedSMEM_offset_0_alias:
	.zero		0
	.zero		64


//--------------------- .nv.constant0.default_function_kernel --------------------------
	.section	.nv.constant0.default_function_kernel,"a",@progbits
	.sectionflags	@""
	.align	4
.nv.constant0.default_function_kernel:
	.zero		912


//--------------------- SYMBOLS --------------------------

	.type		.nv.reservedSmem.offset0,@object
	.size		.nv.reservedSmem.offset0,0x4
